	.headerflags	@"EF_CUDA_TEXMODE_UNIFIED EF_CUDA_64BIT_ADDRESS EF_CUDA_ACCELERATORS EF_CUDA_SM90 EF_CUDA_VIRTUAL_SM(EF_CUDA_SM90)"
	.elftype	@"ET_EXEC"


//--------------------- .nv.info                  --------------------------
	.section	.nv.info,"",@"SHT_CUDA_INFO"
	.align	4


	//----- nvinfo : EIATTR_REGCOUNT
	.align		4
        /*0000*/ 	.byte	0x04, 0x2f
        /*0002*/ 	.short	(.L_1 - .L_0)
	.align		4
.L_0:
        /*0004*/ 	.word	index@(triton_poi_fused_div_6)
        /*0008*/ 	.word	0x0000000e


	//----- nvinfo : EIATTR_MIN_STACK_SIZE
	.align		4
.L_1:
        /*000c*/ 	.byte	0x04, 0x12
        /*000e*/ 	.short	(.L_3 - .L_2)
	.align		4
.L_2:
        /*0010*/ 	.word	index@(triton_poi_fused_div_6)
        /*0014*/ 	.word	0x00000000


	//----- nvinfo : EIATTR_FRAME_SIZE
	.align		4
.L_3:
        /*0018*/ 	.byte	0x04, 0x11
        /*001a*/ 	.short	(.L_5 - .L_4)
	.align		4
.L_4:
        /*001c*/ 	.word	index@(triton_poi_fused_div_6)
        /*0020*/ 	.word	0x00000000


	//----- nvinfo : EIATTR_MIN_STACK_SIZE
	.align		4
.L_5:
        /*0024*/ 	.byte	0x04, 0x12
        /*0026*/ 	.short	(.L_7 - .L_6)
	.align		4
.L_6:
        /*0028*/ 	.word	index@(triton_poi_fused_div_6)
        /*002c*/ 	.word	0x00000000
.L_7:


//--------------------- .nv.info.triton_poi_fused_div_6 --------------------------
	.section	.nv.info.triton_poi_fused_div_6,"",@"SHT_CUDA_INFO"
	.sectionflags	@""
	.align	4


	//----- nvinfo : EIATTR_CUDA_API_VERSION
	.align		4
        /*0000*/ 	.byte	0x04, 0x37
        /*0002*/ 	.short	(.L_9 - .L_8)
.L_8:
        /*0004*/ 	.word	0x0000007c


	//----- nvinfo : EIATTR_KPARAM_INFO
	.align		4
.L_9:
        /*0008*/ 	.byte	0x04, 0x17
        /*000a*/ 	.short	(.L_11 - .L_10)
.L_10:
        /*000c*/ 	.word	0x00000000
        /*0010*/ 	.short	0x0003
        /*0012*/ 	.short	0x0018
        /*0014*/ 	.byte	0x00, 0xf0, 0x11, 0x00


	//----- nvinfo : EIATTR_KPARAM_INFO
	.align		4
.L_11:
        /*0018*/ 	.byte	0x04, 0x17
        /*001a*/ 	.short	(.L_13 - .L_12)
.L_12:
        /*001c*/ 	.word	0x00000000
        /*0020*/ 	.short	0x0002
        /*0022*/ 	.short	0x0010
        /*0024*/ 	.byte	0x00, 0xf4, 0x21, 0x00


	//----- nvinfo : EIATTR_KPARAM_INFO
	.align		4
.L_13:
        /*0028*/ 	.byte	0x04, 0x17
        /*002a*/ 	.short	(.L_15 - .L_14)
.L_14:
        /*002c*/ 	.word	0x00000000
        /*0030*/ 	.short	0x0001
        /*0032*/ 	.short	0x0008
        /*0034*/ 	.byte	0x00, 0xf4, 0x21, 0x00


	//----- nvinfo : EIATTR_KPARAM_INFO
	.align		4
.L_15:
        /*0038*/ 	.byte	0x04, 0x17
        /*003a*/ 	.short	(.L_17 - .L_16)
.L_16:
        /*003c*/ 	.word	0x00000000
        /*0040*/ 	.short	0x0000
        /*0042*/ 	.short	0x0000
        /*0044*/ 	.byte	0x00, 0xf4, 0x21, 0x00


	//----- nvinfo : EIATTR_SPARSE_MMA_MASK
	.align		4
.L_17:
        /*0048*/ 	.byte	0x03, 0x50
        /*004a*/ 	.short	0x0000


	//----- nvinfo : EIATTR_MAXREG_COUNT
	.align		4
        /*004c*/ 	.byte	0x03, 0x1b
        /*004e*/ 	.short	0x00ff


	//----- nvinfo : EIATTR_EXIT_INSTR_OFFSETS
	.align		4
        /*0050*/ 	.byte	0x04, 0x1c
        /*0052*/ 	.short	(.L_19 - .L_18)


	//   ....[0]....
.L_18:
        /*0054*/ 	.word	0x000001a0


	//----- nvinfo : EIATTR_REQNTID
	.align		4
.L_19:
        /*0058*/ 	.byte	0x04, 0x10
        /*005a*/ 	.short	(.L_21 - .L_20)
.L_20:
        /*005c*/ 	.word	0x00000100
        /*0060*/ 	.word	0x00000001
        /*0064*/ 	.word	0x00000001


	//----- nvinfo : EIATTR_CBANK_PARAM_SIZE
	.align		4
.L_21:
        /*0068*/ 	.byte	0x03, 0x19
        /*006a*/ 	.short	0x001c


	//----- nvinfo : EIATTR_PARAM_CBANK
	.align		4
        /*006c*/ 	.byte	0x04, 0x0a
        /*006e*/ 	.short	(.L_23 - .L_22)
	.align		4
.L_22:
        /*0070*/ 	.word	index@(.nv.constant0.triton_poi_fused_div_6)
        /*0074*/ 	.short	0x0210
        /*0076*/ 	.short	0x001c


	//----- nvinfo : EIATTR_SW_WAR
	.align		4
.L_23:
        /*0078*/ 	.byte	0x04, 0x36
        /*007a*/ 	.short	(.L_25 - .L_24)
.L_24:
        /*007c*/ 	.word	0x00000008
.L_25:


//--------------------- .nv.callgraph             --------------------------
	.section	.nv.callgraph,"",@"SHT_CUDA_CALLGRAPH"
	.align	4
	.sectionentsize	8
	.align		4
        /*0000*/ 	.word	0x00000000
	.align		4
        /*0004*/ 	.word	0xffffffff
	.align		4
        /*0008*/ 	.word	0x00000000
	.align		4
        /*000c*/ 	.word	0xfffffffe
	.align		4
        /*0010*/ 	.word	0x00000000
	.align		4
        /*0014*/ 	.word	0xfffffffd
	.align		4
        /*0018*/ 	.word	0x00000000
	.align		4
        /*001c*/ 	.word	0xfffffffc


//--------------------- .text.triton_poi_fused_div_6 --------------------------
	.section	.text.triton_poi_fused_div_6,"ax",@progbits
	.align	128
        .global         triton_poi_fused_div_6
        .type           triton_poi_fused_div_6,@function
        .size           triton_poi_fused_div_6,(.L_x_1 - triton_poi_fused_div_6)
        .other          triton_poi_fused_div_6,@"STO_CUDA_ENTRY STV_DEFAULT"
triton_poi_fused_div_6:
.text.triton_poi_fused_div_6:
[----:B------:R-:W-:Y:S08]  /*0000*/  LDC R1, c[0x0][0x28] ;  /* 0x00000a00ff017b82 */ /* 0x000ff00000000800 */
[----:B------:R-:W1:Y:S01]  /*0010*/  LDC.64 R4, c[0x0][0x218] ;  /* 0x00008600ff047b82 */ /* 0x000e620000000a00 */
[----:B------:R-:W2:Y:S01]  /*0020*/  S2R R0, SR_TID.X ;  /* 0x0000000000007919 */ /* 0x000ea20000002100 */
[----:B------:R-:W-:Y:S01]  /*0030*/  ULDC.64 UR4, c[0x0][0x208] ;  /* 0x0000820000047ab9 */ /* 0x000fe20000000a00 */
[----:B------:R-:W3:Y:S05]  /*0040*/  S2R R9, SR_CTAID.X ;  /* 0x0000000000097919 */ /* 0x000eea0000002500 */
[----:B------:R-:W4:Y:S08]  /*0050*/  LDC.64 R2, c[0x0][0x210] ;  /* 0x00008400ff027b82 */ /* 0x000f300000000a00 */
[----:B------:R-:W5:Y:S01]  /*0060*/  LDC.64 R6, c[0x0][0x220] ;  /* 0x00008800ff067b82 */ /* 0x000f620000000a00 */
[----:B-1----:R-:W5:Y:S01]  /*0070*/  LDG.E R8, desc[UR4][R4.64] ;  /* 0x0000000404087981 */ /* 0x002f62000c1e1900 */
[----:B--2---:R-:W-:-:S04]  /*0080*/  SHF.L.U32 R0, R0, 0x1, RZ ;  /* 0x0000000100007819 */ /* 0x004fc800000006ff */
[----:B------:R-:W-:-:S04]  /*0090*/  LOP3.LUT R0, R0, 0x1fe, RZ, 0xc0, !PT ;  /* 0x000001fe00007812 */ /* 0x000fc800078ec0ff */
[----:B---3--:R-:W-:-:S05]  /*00a0*/  LEA R9, R9, R0, 0x9 ;  /* 0x0000000009097211 */ /* 0x008fca00078e48ff */
[----:B----4-:R-:W-:-:S05]  /*00b0*/  IMAD.WIDE R2, R9, 0x4, R2 ;  /* 0x0000000409027825 */ /* 0x010fca00078e0202 */
[----:B------:R5:W2:Y:S02]  /*00c0*/  LDG.E.64 R10, desc[UR4][R2.64] ;  /* 0x00000004020a7981 */ /* 0x000aa4000c1e1b00 */
[----:B-----5:R-:W-:Y:S01]  /*00d0*/  IMAD.WIDE R2, R9, 0x4, R6 ;  /* 0x0000000409027825 */ /* 0x020fe200078e0206 */
[C---:B------:R-:W-:Y:S02]  /*00e0*/  FSETP.GT.AND P0, PT, |R8|.reuse, 8.50705917302346158658e+37, PT ;  /* 0x7e8000000800780b */ /* 0x040fe40003f04200 */
[----:B------:R-:W-:-:S11]  /*00f0*/  FSETP.GEU.AND P1, PT, |R8|, 1.175494350822287508e-38, PT ;  /* 0x008000000800780b */ /* 0x000fd60003f2e200 */
[----:B------:R-:W-:-:S04]  /*0100*/  @P0 FMUL R8, R8, 0.25 ;  /* 0x3e80000008080820 */ /* 0x000fc80000400000 */
[----:B------:R-:W-:-:S06]  /*0110*/  @!P1 FMUL R8, R8, 16777216 ;  /* 0x4b80000008089820 */ /* 0x000fcc0000400000 */
[----:B------:R-:W1:Y:S01]  /*0120*/  MUFU.RCP R8, R8 ;  /* 0x0000000800087308 */ /* 0x000e620000001000 */
[----:B--2---:R-:W-:Y:S01]  /*0130*/  @P0 FMUL R10, R10, 0.25 ;  /* 0x3e8000000a0a0820 */ /* 0x004fe20000400000 */
[----:B------:R-:W-:-:S03]  /*0140*/  @P0 FMUL R11, R11, 0.25 ;  /* 0x3e8000000b0b0820 */ /* 0x000fc60000400000 */
[----:B------:R-:W-:Y:S01]  /*0150*/  @!P1 FMUL R10, R10, 16777216 ;  /* 0x4b8000000a0a9820 */ /* 0x000fe20000400000 */
[----:B------:R-:W-:-:S03]  /*0160*/  @!P1 FMUL R11, R11, 16777216 ;  /* 0x4b8000000b0b9820 */ /* 0x000fc60000400000 */
[C---:B-1----:R-:W-:Y:S01]  /*0170*/  FMUL R10, R8.reuse, R10 ;  /* 0x0000000a080a7220 */ /* 0x042fe20000400000 */
[----:B------:R-:W-:-:S05]  /*0180*/  FMUL R11, R8, R11 ;  /* 0x0000000b080b7220 */ /* 0x000fca0000400000 */
[----:B------:R-:W-:Y:S01]  /*0190*/  STG.E.64 desc[UR4][R2.64], R10 ;  /* 0x0000000a02007986 */ /* 0x000fe2000c101b04 */
[----:B------:R-:W-:Y:S05]  /*01a0*/  EXIT ;  /* 0x000000000000794d */ /* 0x000fea0003800000 */
.L_x_0:
[----:B------:R-:W-:-:S00]  /*01b0*/  BRA `(.L_x_0) ;  /* 0xfffffffc00fc7947 */ /* 0x000fc0000383ffff */
[----:B------:R-:W-:-:S00]  /*01c0*/  NOP ;  /* 0x0000000000007918 */ /* 0x000fc00000000000 */
        /* <DEDUP_REMOVED lines=11> */
.L_x_1:


//--------------------- .nv.constant0.triton_poi_fused_div_6 --------------------------
	.section	.nv.constant0.triton_poi_fused_div_6,"a",@progbits
	.sectionflags	@""
	.align	4
.nv.constant0.triton_poi_fused_div_6:
	.zero		556
